//
// Generated by NVIDIA NVVM Compiler
//
// Compiler Build ID: CL-36424714
// Cuda compilation tools, release 13.0, V13.0.88
// Based on NVVM 20.0.0
//

.version 9.0
.target sm_100
.address_size 64

	// .globl	_Z25vector_exponential_kernelPfi
// _ZZ29vector_exponential_sum_kernelPfS_iE5sdata has been demoted

.visible .entry _Z25vector_exponential_kernelPfi(
	.param .u64 .ptr .align 1 _Z25vector_exponential_kernelPfi_param_0,
	.param .u32 _Z25vector_exponential_kernelPfi_param_1
)
{
	.reg .pred 	%p<2>;
	.reg .b32 	%r<8>;
	.reg .b32 	%f<14>;
	.reg .b64 	%rd<5>;

	ld.param.u64 	%rd1, [_Z25vector_exponential_kernelPfi_param_0];
	ld.param.u32 	%r2, [_Z25vector_exponential_kernelPfi_param_1];
	mov.u32 	%r3, %tid.x;
	mov.u32 	%r4, %ctaid.x;
	mov.u32 	%r5, %ntid.x;
	mad.lo.s32 	%r1, %r4, %r5, %r3;
	setp.ge.s32 	%p1, %r1, %r2;
	@%p1 bra 	$L__BB0_2;
	cvta.to.global.u64 	%rd2, %rd1;
	mul.wide.s32 	%rd3, %r1, 4;
	add.s64 	%rd4, %rd2, %rd3;
	ld.global.f32 	%f1, [%rd4];
	fma.rn.f32 	%f2, %f1, 0f3BBB989D, 0f3F000000;
	cvt.sat.f32.f32 	%f3, %f2;
	mov.f32 	%f4, 0f4B400001;
	mov.f32 	%f5, 0f437C0000;
	fma.rm.f32 	%f6, %f3, %f5, %f4;
	add.f32 	%f7, %f6, 0fCB40007F;
	neg.f32 	%f8, %f7;
	fma.rn.f32 	%f9, %f1, 0f3FB8AA3B, %f8;
	fma.rn.f32 	%f10, %f1, 0f32A57060, %f9;
	mov.b32 	%r6, %f6;
	shl.b32 	%r7, %r6, 23;
	mov.b32 	%f11, %r7;
	ex2.approx.ftz.f32 	%f12, %f10;
	mul.f32 	%f13, %f12, %f11;
	st.global.f32 	[%rd4], %f13;
$L__BB0_2:
	ret;

}
	// .globl	_Z29vector_exponential_sum_kernelPfS_i
.visible .entry _Z29vector_exponential_sum_kernelPfS_i(
	.param .u64 .ptr .align 1 _Z29vector_exponential_sum_kernelPfS_i_param_0,
	.param .u64 .ptr .align 1 _Z29vector_exponential_sum_kernelPfS_i_param_1,
	.param .u32 _Z29vector_exponential_sum_kernelPfS_i_param_2
)
{
	.reg .pred 	%p<6>;
	.reg .b32 	%r<15>;
	.reg .b32 	%f<6>;
	.reg .b64 	%rd<7>;
	// demoted variable
	.shared .align 4 .b8 _ZZ29vector_exponential_sum_kernelPfS_iE5sdata[32];
	ld.param.u64 	%rd1, [_Z29vector_exponential_sum_kernelPfS_i_param_0];
	ld.param.u64 	%rd2, [_Z29vector_exponential_sum_kernelPfS_i_param_1];
	ld.param.u32 	%r6, [_Z29vector_exponential_sum_kernelPfS_i_param_2];
	mov.u32 	%r7, %tid.x;
	mov.u32 	%r8, %ctaid.x;
	mov.u32 	%r14, %ntid.x;
	mad.lo.s32 	%r2, %r8, %r14, %r7;
	setp.ge.s32 	%p1, %r2, %r6;
	shl.b32 	%r9, %r2, 2;
	mov.u32 	%r10, _ZZ29vector_exponential_sum_kernelPfS_iE5sdata;
	add.s32 	%r3, %r10, %r9;
	@%p1 bra 	$L__BB1_2;
	cvta.to.global.u64 	%rd3, %rd1;
	mul.wide.s32 	%rd4, %r2, 4;
	add.s64 	%rd5, %rd3, %rd4;
	ld.global.f32 	%f1, [%rd5];
	st.shared.f32 	[%r3], %f1;
	bra.uni 	$L__BB1_3;
$L__BB1_2:
	mov.b32 	%r11, 0;
	st.shared.u32 	[%r3], %r11;
$L__BB1_3:
	bar.sync 	0;
	setp.lt.u32 	%p2, %r14, 2;
	@%p2 bra 	$L__BB1_7;
$L__BB1_4:
	shr.u32 	%r5, %r14, 1;
	setp.ge.u32 	%p3, %r2, %r5;
	@%p3 bra 	$L__BB1_6;
	shl.b32 	%r12, %r5, 2;
	add.s32 	%r13, %r3, %r12;
	ld.shared.f32 	%f2, [%r13];
	ld.shared.f32 	%f3, [%r3];
	add.f32 	%f4, %f2, %f3;
	st.shared.f32 	[%r3], %f4;
$L__BB1_6:
	bar.sync 	0;
	setp.gt.u32 	%p4, %r14, 3;
	mov.u32 	%r14, %r5;
	@%p4 bra 	$L__BB1_4;
$L__BB1_7:
	setp.ne.s32 	%p5, %r2, 0;
	@%p5 bra 	$L__BB1_9;
	ld.shared.f32 	%f5, [_ZZ29vector_exponential_sum_kernelPfS_iE5sdata];
	cvta.to.global.u64 	%rd6, %rd2;
	st.global.f32 	[%rd6], %f5;
$L__BB1_9:
	ret;

}
	// .globl	_Z27vector_normalization_kernelPfS_S_i
.visible .entry _Z27vector_normalization_kernelPfS_S_i(
	.param .u64 .ptr .align 1 _Z27vector_normalization_kernelPfS_S_i_param_0,
	.param .u64 .ptr .align 1 _Z27vector_normalization_kernelPfS_S_i_param_1,
	.param .u64 .ptr .align 1 _Z27vector_normalization_kernelPfS_S_i_param_2,
	.param .u32 _Z27vector_normalization_kernelPfS_S_i_param_3
)
{
	.reg .pred 	%p<2>;
	.reg .b32 	%r<3>;
	.reg .b32 	%f<4>;
	.reg .b64 	%rd<10>;

	ld.param.u64 	%rd1, [_Z27vector_normalization_kernelPfS_S_i_param_0];
	ld.param.u64 	%rd2, [_Z27vector_normalization_kernelPfS_S_i_param_1];
	ld.param.u64 	%rd3, [_Z27vector_normalization_kernelPfS_S_i_param_2];
	ld.param.u32 	%r2, [_Z27vector_normalization_kernelPfS_S_i_param_3];
	mov.u32 	%r1, %tid.x;
	setp.ge.s32 	%p1, %r1, %r2;
	@%p1 bra 	$L__BB2_2;
	cvta.to.global.u64 	%rd4, %rd1;
	cvta.to.global.u64 	%rd5, %rd3;
	cvta.to.global.u64 	%rd6, %rd2;
	mul.wide.u32 	%rd7, %r1, 4;
	add.s64 	%rd8, %rd4, %rd7;
	ld.global.f32 	%f1, [%rd8];
	ld.global.f32 	%f2, [%rd5];
	div.rn.f32 	%f3, %f1, %f2;
	add.s64 	%rd9, %rd6, %rd7;
	st.global.f32 	[%rd9], %f3;
$L__BB2_2:
	ret;

}


// ===== COMPILED SASS (sm_100) =====

	.target	sm_100

	.elftype	@"ET_EXEC"


//--------------------- .note.nv.tkinfo           --------------------------
	.section	.note.nv.tkinfo,"",@"SHT_NOTE"
	.sectionflags	@"SHF_NOTE_NV_TKINFO"
	.tkinfo
        /*0018*/ 	.word	0x00000002
        /*0030*/ 	.string	""
        /*0030*/ 	.string	"ptxas"
        /*0030*/ 	.string	"Cuda compilation tools, release 13.0, V13.0.88"
        /*0030*/ 	.string	"Build cuda_13.0.r13.0/compiler.36424714_0"
        /*0030*/ 	.string	"-arch sm_100 -m 64 "



//--------------------- .note.nv.cuinfo           --------------------------
	.section	.note.nv.cuinfo,"",@"SHT_NOTE"
	.sectionflags	@"SHF_NOTE_NV_CUINFO"
        /*0018*/ 	.short	0x0002
        /*001a*/ 	.short	0x0064
        /*001c*/ 	.short	0x0082
	.zero		2


//--------------------- .nv.info                  --------------------------
	.section	.nv.info,"",@"SHT_CUDA_INFO"
	.align	4


	//----- nvinfo : EIATTR_REGCOUNT
	.align		4
        /*0000*/ 	.byte	0x04, 0x2f
        /*0002*/ 	.short	(.L_1 - .L_0)
	.align		4
.L_0:
        /*0004*/ 	.word	index@(_Z25vector_exponential_kernelPfi)
        /*0008*/ 	.word	0x0000000a


	//----- nvinfo : EIATTR_FRAME_SIZE
	.align		4
.L_1:
        /*000c*/ 	.byte	0x04, 0x11
        /*000e*/ 	.short	(.L_3 - .L_2)
	.align		4
.L_2:
        /*0010*/ 	.word	index@(_Z25vector_exponential_kernelPfi)
        /*0014*/ 	.word	0x00000000


	//----- nvinfo : EIATTR_REGCOUNT
	.align		4
.L_3:
        /*0018*/ 	.byte	0x04, 0x2f
        /*001a*/ 	.short	(.L_5 - .L_4)
	.align		4
.L_4:
        /*001c*/ 	.word	index@(_Z29vector_exponential_sum_kernelPfS_i)
        /*0020*/ 	.word	0x00000009


	//----- nvinfo : EIATTR_FRAME_SIZE
	.align		4
.L_5:
        /*0024*/ 	.byte	0x04, 0x11
        /*0026*/ 	.short	(.L_7 - .L_6)
	.align		4
.L_6:
        /*0028*/ 	.word	index@(_Z29vector_exponential_sum_kernelPfS_i)
        /*002c*/ 	.word	0x00000000


	//----- nvinfo : EIATTR_REGCOUNT
	.align		4
.L_7:
        /*0030*/ 	.byte	0x04, 0x2f
        /*0032*/ 	.short	(.L_9 - .L_8)
	.align		4
.L_8:
        /*0034*/ 	.word	index@(_Z27vector_normalization_kernelPfS_S_i)
        /*0038*/ 	.word	0x00000010


	//----- nvinfo : EIATTR_FRAME_SIZE
	.align		4
.L_9:
        /*003c*/ 	.byte	0x04, 0x11
        /*003e*/ 	.short	(.L_11 - .L_10)
	.align		4
.L_10:
        /*0040*/ 	.word	index@($__internal_0_$__cuda_sm3x_div_rn_noftz_f32_slowpath)
        /*0044*/ 	.word	0x00000000


	//----- nvinfo : EIATTR_FRAME_SIZE
	.align		4
.L_11:
        /*0048*/ 	.byte	0x04, 0x11
        /*004a*/ 	.short	(.L_13 - .L_12)
	.align		4
.L_12:
        /*004c*/ 	.word	index@(_Z27vector_normalization_kernelPfS_S_i)
        /*0050*/ 	.word	0x00000000


	//----- nvinfo : EIATTR_MIN_STACK_SIZE
	.align		4
.L_13:
        /*0054*/ 	.byte	0x04, 0x12
        /*0056*/ 	.short	(.L_15 - .L_14)
	.align		4
.L_14:
        /*0058*/ 	.word	index@(_Z27vector_normalization_kernelPfS_S_i)
        /*005c*/ 	.word	0x00000000


	//----- nvinfo : EIATTR_MIN_STACK_SIZE
	.align		4
.L_15:
        /*0060*/ 	.byte	0x04, 0x12
        /*0062*/ 	.short	(.L_17 - .L_16)
	.align		4
.L_16:
        /*0064*/ 	.word	index@(_Z29vector_exponential_sum_kernelPfS_i)
        /*0068*/ 	.word	0x00000000


	//----- nvinfo : EIATTR_MIN_STACK_SIZE
	.align		4
.L_17:
        /*006c*/ 	.byte	0x04, 0x12
        /*006e*/ 	.short	(.L_19 - .L_18)
	.align		4
.L_18:
        /*0070*/ 	.word	index@(_Z25vector_exponential_kernelPfi)
        /*0074*/ 	.word	0x00000000
.L_19:


//--------------------- .nv.compat                --------------------------
	.section	.nv.compat,"",@"SHT_CUDA_COMPAT_INFO"
	.align	4
        /*0000*/ 	.byte	0x02, 0x09, 0x00, 0x00, 0x02, 0x02, 0x01, 0x00, 0x02, 0x05, 0x05, 0x00, 0x03, 0x07, 0x01, 0x01
        /*0010*/ 	.byte	0x02, 0x03, 0x00, 0x00, 0x02, 0x06, 0x01, 0x00, 0x04, 0x0b, 0x08, 0x00, 0x01, 0x00, 0x00, 0x00
        /*0020*/ 	.byte	0x00, 0x00, 0x00, 0x00


//--------------------- .nv.info._Z27vector_normalization_kernelPfS_S_i --------------------------
	.section	.nv.info._Z27vector_normalization_kernelPfS_S_i,"",@"SHT_CUDA_INFO"
	.sectionflags	@""
	.align	4


	//----- nvinfo : EIATTR_CUDA_API_VERSION
	.align		4
        /*0000*/ 	.byte	0x04, 0x37
        /*0002*/ 	.short	(.L_21 - .L_20)
.L_20:
        /*0004*/ 	.word	0x00000082


	//----- nvinfo : EIATTR_KPARAM_INFO
	.align		4
.L_21:
        /*0008*/ 	.byte	0x04, 0x17
        /*000a*/ 	.short	(.L_23 - .L_22)
.L_22:
        /*000c*/ 	.word	0x00000000
        /*0010*/ 	.short	0x0003
        /*0012*/ 	.short	0x0018
        /*0014*/ 	.byte	0x00, 0xf0, 0x11, 0x00


	//----- nvinfo : EIATTR_KPARAM_INFO
	.align		4
.L_23:
        /*0018*/ 	.byte	0x04, 0x17
        /*001a*/ 	.short	(.L_25 - .L_24)
.L_24:
        /*001c*/ 	.word	0x00000000
        /*0020*/ 	.short	0x0002
        /*0022*/ 	.short	0x0010
        /*0024*/ 	.byte	0x00, 0xf5, 0x21, 0x00


	//----- nvinfo : EIATTR_KPARAM_INFO
	.align		4
.L_25:
        /*0028*/ 	.byte	0x04, 0x17
        /*002a*/ 	.short	(.L_27 - .L_26)
.L_26:
        /*002c*/ 	.word	0x00000000
        /*0030*/ 	.short	0x0001
        /*0032*/ 	.short	0x0008
        /*0034*/ 	.byte	0x00, 0xf5, 0x21, 0x00


	//----- nvinfo : EIATTR_KPARAM_INFO
	.align		4
.L_27:
        /*0038*/ 	.byte	0x04, 0x17
        /*003a*/ 	.short	(.L_29 - .L_28)
.L_28:
        /*003c*/ 	.word	0x00000000
        /*0040*/ 	.short	0x0000
        /*0042*/ 	.short	0x0000
        /*0044*/ 	.byte	0x00, 0xf5, 0x21, 0x00


	//----- nvinfo : EIATTR_SPARSE_MMA_MASK
	.align		4
.L_29:
        /*0048*/ 	.byte	0x03, 0x50
        /*004a*/ 	.short	0x0000


	//----- nvinfo : EIATTR_MAXREG_COUNT
	.align		4
        /*004c*/ 	.byte	0x03, 0x1b
        /*004e*/ 	.short	0x00ff


	//----- nvinfo : EIATTR_MERCURY_ISA_VERSION
	.align		4
        /*0050*/ 	.byte	0x03, 0x5f
        /*0052*/ 	.short	0x0101


	//----- nvinfo : EIATTR_VRC_CTA_INIT_COUNT
	.align		4
        /*0054*/ 	.byte	0x02, 0x4a
	.zero		1
	.zero		1


	//----- nvinfo : EIATTR_EXIT_INSTR_OFFSETS
	.align		4
        /*0058*/ 	.byte	0x04, 0x1c
        /*005a*/ 	.short	(.L_31 - .L_30)


	//   ....[0]....
.L_30:
        /*005c*/ 	.word	0x00000040


	//   ....[1]....
        /*0060*/ 	.word	0x000001b0


	//----- nvinfo : EIATTR_CRS_STACK_SIZE
	.align		4
.L_31:
        /*0064*/ 	.byte	0x04, 0x1e
        /*0066*/ 	.short	(.L_33 - .L_32)
.L_32:
        /*0068*/ 	.word	0x00000000


	//----- nvinfo : EIATTR_CBANK_PARAM_SIZE
	.align		4
.L_33:
        /*006c*/ 	.byte	0x03, 0x19
        /*006e*/ 	.short	0x001c


	//----- nvinfo : EIATTR_PARAM_CBANK
	.align		4
        /*0070*/ 	.byte	0x04, 0x0a
        /*0072*/ 	.short	(.L_35 - .L_34)
	.align		4
.L_34:
        /*0074*/ 	.word	index@(.nv.constant0._Z27vector_normalization_kernelPfS_S_i)
        /*0078*/ 	.short	0x0380
        /*007a*/ 	.short	0x001c


	//----- nvinfo : EIATTR_SW_WAR
	.align		4
.L_35:
        /*007c*/ 	.byte	0x04, 0x36
        /*007e*/ 	.short	(.L_37 - .L_36)
.L_36:
        /*0080*/ 	.word	0x00000008
.L_37:


//--------------------- .nv.info._Z29vector_exponential_sum_kernelPfS_i --------------------------
	.section	.nv.info._Z29vector_exponential_sum_kernelPfS_i,"",@"SHT_CUDA_INFO"
	.sectionflags	@""
	.align	4


	//----- nvinfo : EIATTR_CUDA_API_VERSION
	.align		4
        /*0000*/ 	.byte	0x04, 0x37
        /*0002*/ 	.short	(.L_39 - .L_38)
.L_38:
        /*0004*/ 	.word	0x00000082


	//----- nvinfo : EIATTR_KPARAM_INFO
	.align		4
.L_39:
        /*0008*/ 	.byte	0x04, 0x17
        /*000a*/ 	.short	(.L_41 - .L_40)
.L_40:
        /*000c*/ 	.word	0x00000000
        /*0010*/ 	.short	0x0002
        /*0012*/ 	.short	0x0010
        /*0014*/ 	.byte	0x00, 0xf0, 0x11, 0x00


	//----- nvinfo : EIATTR_KPARAM_INFO
	.align		4
.L_41:
        /*0018*/ 	.byte	0x04, 0x17
        /*001a*/ 	.short	(.L_43 - .L_42)
.L_42:
        /*001c*/ 	.word	0x00000000
        /*0020*/ 	.short	0x0001
        /*0022*/ 	.short	0x0008
        /*0024*/ 	.byte	0x00, 0xf5, 0x21, 0x00


	//----- nvinfo : EIATTR_KPARAM_INFO
	.align		4
.L_43:
        /*0028*/ 	.byte	0x04, 0x17
        /*002a*/ 	.short	(.L_45 - .L_44)
.L_44:
        /*002c*/ 	.word	0x00000000
        /*0030*/ 	.short	0x0000
        /*0032*/ 	.short	0x0000
        /*0034*/ 	.byte	0x00, 0xf5, 0x21, 0x00


	//----- nvinfo : EIATTR_SPARSE_MMA_MASK
	.align		4
.L_45:
        /*0038*/ 	.byte	0x03, 0x50
        /*003a*/ 	.short	0x0000


	//----- nvinfo : EIATTR_MAXREG_COUNT
	.align		4
        /*003c*/ 	.byte	0x03, 0x1b
        /*003e*/ 	.short	0x00ff


	//----- nvinfo : EIATTR_NUM_BARRIERS
	.align		4
        /*0040*/ 	.byte	0x02, 0x4c
        /*0042*/ 	.byte	0x01
	.zero		1


	//----- nvinfo : EIATTR_MERCURY_ISA_VERSION
	.align		4
        /*0044*/ 	.byte	0x03, 0x5f
        /*0046*/ 	.short	0x0101


	//----- nvinfo : EIATTR_VRC_CTA_INIT_COUNT
	.align		4
        /*0048*/ 	.byte	0x02, 0x4a
	.zero		1
	.zero		1


	//----- nvinfo : EIATTR_EXIT_INSTR_OFFSETS
	.align		4
        /*004c*/ 	.byte	0x04, 0x1c
        /*004e*/ 	.short	(.L_47 - .L_46)


	//   ....[0]....
.L_46:
        /*0050*/ 	.word	0x00000200


	//   ....[1]....
        /*0054*/ 	.word	0x00000270


	//----- nvinfo : EIATTR_CBANK_PARAM_SIZE
	.align		4
.L_47:
        /*0058*/ 	.byte	0x03, 0x19
        /*005a*/ 	.short	0x0014


	//----- nvinfo : EIATTR_PARAM_CBANK
	.align		4
        /*005c*/ 	.byte	0x04, 0x0a
        /*005e*/ 	.short	(.L_49 - .L_48)
	.align		4
.L_48:
        /*0060*/ 	.word	index@(.nv.constant0._Z29vector_exponential_sum_kernelPfS_i)
        /*0064*/ 	.short	0x0380
        /*0066*/ 	.short	0x0014


	//----- nvinfo : EIATTR_SW_WAR
	.align		4
.L_49:
        /*0068*/ 	.byte	0x04, 0x36
        /*006a*/ 	.short	(.L_51 - .L_50)
.L_50:
        /*006c*/ 	.word	0x00000008
.L_51:


//--------------------- .nv.info._Z25vector_exponential_kernelPfi --------------------------
	.section	.nv.info._Z25vector_exponential_kernelPfi,"",@"SHT_CUDA_INFO"
	.sectionflags	@""
	.align	4


	//----- nvinfo : EIATTR_CUDA_API_VERSION
	.align		4
        /*0000*/ 	.byte	0x04, 0x37
        /*0002*/ 	.short	(.L_53 - .L_52)
.L_52:
        /*0004*/ 	.word	0x00000082


	//----- nvinfo : EIATTR_KPARAM_INFO
	.align		4
.L_53:
        /*0008*/ 	.byte	0x04, 0x17
        /*000a*/ 	.short	(.L_55 - .L_54)
.L_54:
        /*000c*/ 	.word	0x00000000
        /*0010*/ 	.short	0x0001
        /*0012*/ 	.short	0x0008
        /*0014*/ 	.byte	0x00, 0xf0, 0x11, 0x00


	//----- nvinfo : EIATTR_KPARAM_INFO
	.align		4
.L_55:
        /*0018*/ 	.byte	0x04, 0x17
        /*001a*/ 	.short	(.L_57 - .L_56)
.L_56:
        /*001c*/ 	.word	0x00000000
        /*0020*/ 	.short	0x0000
        /*0022*/ 	.short	0x0000
        /*0024*/ 	.byte	0x00, 0xf5, 0x21, 0x00


	//----- nvinfo : EIATTR_SPARSE_MMA_MASK
	.align		4
.L_57:
        /*0028*/ 	.byte	0x03, 0x50
        /*002a*/ 	.short	0x0000


	//----- nvinfo : EIATTR_MAXREG_COUNT
	.align		4
        /*002c*/ 	.byte	0x03, 0x1b
        /*002e*/ 	.short	0x00ff


	//----- nvinfo : EIATTR_MERCURY_ISA_VERSION
	.align		4
        /*0030*/ 	.byte	0x03, 0x5f
        /*0032*/ 	.short	0x0101


	//----- nvinfo : EIATTR_VRC_CTA_INIT_COUNT
	.align		4
        /*0034*/ 	.byte	0x02, 0x4a
	.zero		1
	.zero		1


	//----- nvinfo : EIATTR_EXIT_INSTR_OFFSETS
	.align		4
        /*0038*/ 	.byte	0x04, 0x1c
        /*003a*/ 	.short	(.L_59 - .L_58)


	//   ....[0]....
.L_58:
        /*003c*/ 	.word	0x00000070


	//   ....[1]....
        /*0040*/ 	.word	0x00000170


	//----- nvinfo : EIATTR_CBANK_PARAM_SIZE
	.align		4
.L_59:
        /*0044*/ 	.byte	0x03, 0x19
        /*0046*/ 	.short	0x000c


	//----- nvinfo : EIATTR_PARAM_CBANK
	.align		4
        /*0048*/ 	.byte	0x04, 0x0a
        /*004a*/ 	.short	(.L_61 - .L_60)
	.align		4
.L_60:
        /*004c*/ 	.word	index@(.nv.constant0._Z25vector_exponential_kernelPfi)
        /*0050*/ 	.short	0x0380
        /*0052*/ 	.short	0x000c


	//----- nvinfo : EIATTR_SW_WAR
	.align		4
.L_61:
        /*0054*/ 	.byte	0x04, 0x36
        /*0056*/ 	.short	(.L_63 - .L_62)
.L_62:
        /*0058*/ 	.word	0x00000008
.L_63:


//--------------------- .nv.callgraph             --------------------------
	.section	.nv.callgraph,"",@"SHT_CUDA_CALLGRAPH"
	.align	4
	.sectionentsize	8
	.align		4
        /*0000*/ 	.word	0x00000000
	.align		4
        /*0004*/ 	.word	0xffffffff
	.align		4
        /*0008*/ 	.word	0x00000000
	.align		4
        /*000c*/ 	.word	0xfffffffe
	.align		4
        /*0010*/ 	.word	0x00000000
	.align		4
        /*0014*/ 	.word	0xfffffffd
	.align		4
        /*0018*/ 	.word	0x00000000
	.align		4
        /*001c*/ 	.word	0xfffffffc


//--------------------- .text._Z27vector_normalization_kernelPfS_S_i --------------------------
	.section	.text._Z27vector_normalization_kernelPfS_S_i,"ax",@progbits
	.align	128
        .global         _Z27vector_normalization_kernelPfS_S_i
        .type           _Z27vector_normalization_kernelPfS_S_i,@function
        .size           _Z27vector_normalization_kernelPfS_S_i,(.L_x_18 - _Z27vector_normalization_kernelPfS_S_i)
        .other          _Z27vector_normalization_kernelPfS_S_i,@"STO_CUDA_ENTRY STV_DEFAULT"
_Z27vector_normalization_kernelPfS_S_i:
.text._Z27vector_normalization_kernelPfS_S_i:
[----:B------:R-:W-:Y:S01]  /*0000*/  LDC R1, c[0x0][0x37c] ;  /* 0x0000df00ff017b82 */ /* 0x000fe20000000800 */
[----:B------:R-:W0:Y:S01]  /*0010*/  S2R R2, SR_TID.X ;  /* 0x0000000000027919 */ /* 0x000e220000002100 */
[----:B------:R-:W0:Y:S02]  /*0020*/  LDCU UR4, c[0x0][0x398] ;  /* 0x00007300ff0477ac */ /* 0x000e240008000800 */
[----:B0-----:R-:W-:-:S13]  /*0030*/  ISETP.GE.AND P0, PT, R2, UR4, PT ;  /* 0x0000000402007c0c */ /* 0x001fda000bf06270 */
[----:B------:R-:W-:Y:S05]  /*0040*/  @P0 EXIT ;  /* 0x000000000000094d */ /* 0x000fea0003800000 */
[----:B------:R-:W0:Y:S01]  /*0050*/  LDC.64 R6, c[0x0][0x390] ;  /* 0x0000e400ff067b82 */ /* 0x000e220000000a00 */
[----:B------:R-:W0:Y:S07]  /*0060*/  LDCU.64 UR4, c[0x0][0x358] ;  /* 0x00006b00ff0477ac */ /* 0x000e2e0008000a00 */
[----:B------:R-:W1:Y:S01]  /*0070*/  LDC.64 R4, c[0x0][0x380] ;  /* 0x0000e000ff047b82 */ /* 0x000e620000000a00 */
[----:B0-----:R-:W2:Y:S01]  /*0080*/  LDG.E R3, desc[UR4][R6.64] ;  /* 0x0000000406037981 */ /* 0x001ea2000c1e1900 */
[----:B-1----:R-:W-:-:S05]  /*0090*/  IMAD.WIDE.U32 R4, R2, 0x4, R4 ;  /* 0x0000000402047825 */ /* 0x002fca00078e0004 */
[----:B------:R-:W3:Y:S01]  /*00a0*/  LDG.E R0, desc[UR4][R4.64] ;  /* 0x0000000404007981 */ /* 0x000ee2000c1e1900 */
[----:B------:R-:W-:Y:S01]  /*00b0*/  BSSY.RECONVERGENT B0, `(.L_x_0) ;  /* 0x000000c000007945 */ /* 0x000fe20003800200 */
[----:B--2---:R-:W0:Y:S08]  /*00c0*/  MUFU.RCP R8, R3 ;  /* 0x0000000300087308 */ /* 0x004e300000001000 */
[----:B---3--:R-:W1:Y:S01]  /*00d0*/  FCHK P0, R0, R3 ;  /* 0x0000000300007302 */ /* 0x008e620000000000 */
[----:B0-----:R-:W-:-:S04]  /*00e0*/  FFMA R9, -R3, R8, 1 ;  /* 0x3f80000003097423 */ /* 0x001fc80000000108 */
[----:B------:R-:W-:-:S04]  /*00f0*/  FFMA R9, R8, R9, R8 ;  /* 0x0000000908097223 */ /* 0x000fc80000000008 */
[----:B------:R-:W-:-:S04]  /*0100*/  FFMA R8, R0, R9, RZ ;  /* 0x0000000900087223 */ /* 0x000fc800000000ff */
[----:B------:R-:W-:-:S04]  /*0110*/  FFMA R10, -R3, R8, R0 ;  /* 0x00000008030a7223 */ /* 0x000fc80000000100 */
[----:B------:R-:W-:Y:S01]  /*0120*/  FFMA R9, R9, R10, R8 ;  /* 0x0000000a09097223 */ /* 0x000fe20000000008 */
[----:B-1----:R-:W-:Y:S06]  /*0130*/  @!P0 BRA `(.L_x_1) ;  /* 0x00000000000c8947 */ /* 0x002fec0003800000 */
[----:B------:R-:W-:-:S07]  /*0140*/  MOV R4, 0x160 ;  /* 0x0000016000047802 */ /* 0x000fce0000000f00 */
[----:B------:R-:W-:Y:S05]  /*0150*/  CALL.REL.NOINC `($__internal_0_$__cuda_sm3x_div_rn_noftz_f32_slowpath) ;  /* 0x0000000000187944 */ /* 0x000fea0003c00000 */
[----:B------:R-:W-:-:S07]  /*0160*/  IMAD.MOV.U32 R9, RZ, RZ, R0 ;  /* 0x000000ffff097224 */ /* 0x000fce00078e0000 */
.L_x_1:
[----:B------:R-:W-:Y:S05]  /*0170*/  BSYNC.RECONVERGENT B0 ;  /* 0x0000000000007941 */ /* 0x000fea0003800200 */
.L_x_0:
[----:B------:R-:W0:Y:S02]  /*0180*/  LDC.64 R4, c[0x0][0x388] ;  /* 0x0000e200ff047b82 */ /* 0x000e240000000a00 */
[----:B0-----:R-:W-:-:S05]  /*0190*/  IMAD.WIDE.U32 R2, R2, 0x4, R4 ;  /* 0x0000000402027825 */ /* 0x001fca00078e0004 */
[----:B------:R-:W-:Y:S01]  /*01a0*/  STG.E desc[UR4][R2.64], R9 ;  /* 0x0000000902007986 */ /* 0x000fe2000c101904 */
[----:B------:R-:W-:Y:S05]  /*01b0*/  EXIT ;  /* 0x000000000000794d */ /* 0x000fea0003800000 */
        .weak           $__internal_0_$__cuda_sm3x_div_rn_noftz_f32_slowpath
        .type           $__internal_0_$__cuda_sm3x_div_rn_noftz_f32_slowpath,@function
        .size           $__internal_0_$__cuda_sm3x_div_rn_noftz_f32_slowpath,(.L_x_18 - $__internal_0_$__cuda_sm3x_div_rn_noftz_f32_slowpath)
$__internal_0_$__cuda_sm3x_div_rn_noftz_f32_slowpath:
[--C-:B------:R-:W-:Y:S01]  /*01c0*/  SHF.R.U32.HI R6, RZ, 0x17, R3.reuse ;  /* 0x00000017ff067819 */ /* 0x100fe20000011603 */
[----:B------:R-:W-:Y:S01]  /*01d0*/  BSSY.RECONVERGENT B1, `(.L_x_2) ;  /* 0x0000064000017945 */ /* 0x000fe20003800200 */
[--C-:B------:R-:W-:Y:S01]  /*01e0*/  SHF.R.U32.HI R5, RZ, 0x17, R0.reuse ;  /* 0x00000017ff057819 */ /* 0x100fe20000011600 */
[----:B------:R-:W-:Y:S01]  /*01f0*/  IMAD.MOV.U32 R7, RZ, RZ, R0 ;  /* 0x000000ffff077224 */ /* 0x000fe200078e0000 */
[----:B------:R-:W-:Y:S01]  /*0200*/  LOP3.LUT R6, R6, 0xff, RZ, 0xc0, !PT ;  /* 0x000000ff06067812 */ /* 0x000fe200078ec0ff */
[----:B------:R-:W-:Y:S01]  /*0210*/  IMAD.MOV.U32 R8, RZ, RZ, R3 ;  /* 0x000000ffff087224 */ /* 0x000fe200078e0003 */
[----:B------:R-:W-:-:S03]  /*0220*/  LOP3.LUT R5, R5, 0xff, RZ, 0xc0, !PT ;  /* 0x000000ff05057812 */ /* 0x000fc600078ec0ff */
[----:B------:R-:W-:Y:S02]  /*0230*/  VIADD R11, R6, 0xffffffff ;  /* 0xffffffff060b7836 */ /* 0x000fe40000000000 */
[----:B------:R-:W-:-:S03]  /*0240*/  VIADD R10, R5, 0xffffffff ;  /* 0xffffffff050a7836 */ /* 0x000fc60000000000 */
[----:B------:R-:W-:-:S04]  /*0250*/  ISETP.GT.U32.AND P0, PT, R11, 0xfd, PT ;  /* 0x000000fd0b00780c */ /* 0x000fc80003f04070 */
[----:B------:R-:W-:-:S13]  /*0260*/  ISETP.GT.U32.OR P0, PT, R10, 0xfd, P0 ;  /* 0x000000fd0a00780c */ /* 0x000fda0000704470 */
[----:B------:R-:W-:Y:S01]  /*0270*/  @!P0 IMAD.MOV.U32 R9, RZ, RZ, RZ ;  /* 0x000000ffff098224 */ /* 0x000fe200078e00ff */
[----:B------:R-:W-:Y:S06]  /*0280*/  @!P0 BRA `(.L_x_3) ;  /* 0x00000000005c8947 */ /* 0x000fec0003800000 */
[----:B------:R-:W-:Y:S02]  /*0290*/  FSETP.GTU.FTZ.AND P0, PT, |R0|, +INF , PT ;  /* 0x7f8000000000780b */ /* 0x000fe40003f1c200 */
[----:B------:R-:W-:-:S04]  /*02a0*/  FSETP.GTU.FTZ.AND P1, PT, |R3|, +INF , PT ;  /* 0x7f8000000300780b */ /* 0x000fc80003f3c200 */
[----:B------:R-:W-:-:S13]  /*02b0*/  PLOP3.LUT P0, PT, P0, P1, PT, 0xf8, 0x8f ;  /* 0x00000000008f781c */ /* 0x000fda0000703f70 */
[----:B------:R-:W-:Y:S05]  /*02c0*/  @P0 BRA `(.L_x_4) ;  /* 0x00000004004c0947 */ /* 0x000fea0003800000 */
[----:B------:R-:W-:-:S13]  /*02d0*/  LOP3.LUT P0, RZ, R8, 0x7fffffff, R7, 0xc8, !PT ;  /* 0x7fffffff08ff7812 */ /* 0x000fda000780c807 */
[----:B------:R-:W-:Y:S05]  /*02e0*/  @!P0 BRA `(.L_x_5) ;  /* 0x00000004003c8947 */ /* 0x000fea0003800000 */
[C---:B------:R-:W-:Y:S02]  /*02f0*/  FSETP.NEU.FTZ.AND P2, PT, |R0|.reuse, +INF , PT ;  /* 0x7f8000000000780b */ /* 0x040fe40003f5d200 */
[----:B------:R-:W-:Y:S02]  /*0300*/  FSETP.NEU.FTZ.AND P1, PT, |R3|, +INF , PT ;  /* 0x7f8000000300780b */ /* 0x000fe40003f3d200 */
[----:B------:R-:W-:-:S11]  /*0310*/  FSETP.NEU.FTZ.AND P0, PT, |R0|, +INF , PT ;  /* 0x7f8000000000780b */ /* 0x000fd60003f1d200 */
[----:B------:R-:W-:Y:S05]  /*0320*/  @!P1 BRA !P2, `(.L_x_5) ;  /* 0x00000004002c9947 */ /* 0x000fea0005000000 */
[----:B------:R-:W-:-:S04]  /*0330*/  LOP3.LUT P2, RZ, R7, 0x7fffffff, RZ, 0xc0, !PT ;  /* 0x7fffffff07ff7812 */ /* 0x000fc8000784c0ff */
[----:B------:R-:W-:-:S13]  /*0340*/  PLOP3.LUT P1, PT, P1, P2, PT, 0x2f, 0xf2 ;  /* 0x0000000000f2781c */ /* 0x000fda0000f24577 */
[----:B------:R-:W-:Y:S05]  /*0350*/  @P1 BRA `(.L_x_6) ;  /* 0x0000000400181947 */ /* 0x000fea0003800000 */
[----:B------:R-:W-:-:S04]  /*0360*/  LOP3.LUT P1, RZ, R8, 0x7fffffff, RZ, 0xc0, !PT ;  /* 0x7fffffff08ff7812 */ /* 0x000fc8000782c0ff */
[----:B------:R-:W-:-:S13]  /*0370*/  PLOP3.LUT P0, PT, P0, P1, PT, 0x2f, 0xf2 ;  /* 0x0000000000f2781c */ /* 0x000fda0000702577 */
[----:B------:R-:W-:Y:S05]  /*0380*/  @P0 BRA `(.L_x_7) ;  /* 0x0000000400000947 */ /* 0x000fea0003800000 */
[----:B------:R-:W-:Y:S02]  /*0390*/  ISETP.GE.AND P0, PT, R10, RZ, PT ;  /* 0x000000ff0a00720c */ /* 0x000fe40003f06270 */
[----:B------:R-:W-:-:S11]  /*03a0*/  ISETP.GE.AND P1, PT, R11, RZ, PT ;  /* 0x000000ff0b00720c */ /* 0x000fd60003f26270 */
[----:B------:R-:W-:Y:S02]  /*03b0*/  @P0 IMAD.MOV.U32 R9, RZ, RZ, RZ ;  /* 0x000000ffff090224 */ /* 0x000fe400078e00ff */
[----:B------:R-:W-:Y:S01]  /*03c0*/  @!P0 FFMA R7, R0, 1.84467440737095516160e+19, RZ ;  /* 0x5f80000000078823 */ /* 0x000fe200000000ff */
[----:B------:R-:W-:Y:S02]  /*03d0*/  @!P0 IMAD.MOV.U32 R9, RZ, RZ, -0x40 ;  /* 0xffffffc0ff098424 */ /* 0x000fe400078e00ff */
[----:B------:R-:W-:Y:S02]  /*03e0*/  @!P1 FFMA R8, R3, 1.84467440737095516160e+19, RZ ;  /* 0x5f80000003089823 */ /* 0x000fe400000000ff */
[----:B------:R-:W-:-:S07]  /*03f0*/  @!P1 VIADD R9, R9, 0x40 ;  /* 0x0000004009099836 */ /* 0x000fce0000000000 */
.L_x_3:
[----:B------:R-:W-:Y:S01]  /*0400*/  LEA R3, R6, 0xc0800000, 0x17 ;  /* 0xc080000006037811 */ /* 0x000fe200078eb8ff */
[----:B------:R-:W-:Y:S01]  /*0410*/  VIADD R5, R5, 0xffffff81 ;  /* 0xffffff8105057836 */ /* 0x000fe20000000000 */
[----:B------:R-:W-:Y:S03]  /*0420*/  BSSY.RECONVERGENT B2, `(.L_x_8) ;  /* 0x0000035000027945 */ /* 0x000fe60003800200 */
[----:B------:R-:W-:Y:S01]  /*0430*/  IMAD.IADD R3, R8, 0x1, -R3 ;  /* 0x0000000108037824 */ /* 0x000fe200078e0a03 */
[C---:B------:R-:W-:Y:S01]  /*0440*/  IADD3 R6, PT, PT, R5.reuse, 0x7f, -R6 ;  /* 0x0000007f05067810 */ /* 0x040fe20007ffe806 */
[----:B------:R-:W-:Y:S02]  /*0450*/  IMAD R0, R5, -0x800000, R7 ;  /* 0xff80000005007824 */ /* 0x000fe400078e0207 */
[----:B------:R-:W0:Y:S01]  /*0460*/  MUFU.RCP R8, R3 ;  /* 0x0000000300087308 */ /* 0x000e220000001000 */
[----:B------:R-:W-:Y:S01]  /*0470*/  FADD.FTZ R11, -R3, -RZ ;  /* 0x800000ff030b7221 */ /* 0x000fe20000010100 */
[----:B------:R-:W-:-:S03]  /*0480*/  IMAD.IADD R6, R6, 0x1, R9 ;  /* 0x0000000106067824 */ /* 0x000fc600078e0209 */
[----:B0-----:R-:W-:-:S04]  /*0490*/  FFMA R13, R8, R11, 1 ;  /* 0x3f800000080d7423 */ /* 0x001fc8000000000b */
[----:B------:R-:W-:-:S04]  /*04a0*/  FFMA R10, R8, R13, R8 ;  /* 0x0000000d080a7223 */ /* 0x000fc80000000008 */
[----:B------:R-:W-:-:S04]  /*04b0*/  FFMA R7, R0, R10, RZ ;  /* 0x0000000a00077223 */ /* 0x000fc800000000ff */
[----:B------:R-:W-:-:S04]  /*04c0*/  FFMA R8, R11, R7, R0 ;  /* 0x000000070b087223 */ /* 0x000fc80000000000 */
[----:B------:R-:W-:-:S04]  /*04d0*/  FFMA R7, R10, R8, R7 ;  /* 0x000000080a077223 */ /* 0x000fc80000000007 */
[----:B------:R-:W-:-:S04]  /*04e0*/  FFMA R8, R11, R7, R0 ;  /* 0x000000070b087223 */ /* 0x000fc80000000000 */
[----:B------:R-:W-:-:S05]  /*04f0*/  FFMA R0, R10, R8, R7 ;  /* 0x000000080a007223 */ /* 0x000fca0000000007 */
[----:B------:R-:W-:-:S04]  /*0500*/  SHF.R.U32.HI R3, RZ, 0x17, R0 ;  /* 0x00000017ff037819 */ /* 0x000fc80000011600 */
[----:B------:R-:W-:-:S05]  /*0510*/  LOP3.LUT R3, R3, 0xff, RZ, 0xc0, !PT ;  /* 0x000000ff03037812 */ /* 0x000fca00078ec0ff */
[----:B------:R-:W-:-:S04]  /*0520*/  IMAD.IADD R9, R3, 0x1, R6 ;  /* 0x0000000103097824 */ /* 0x000fc800078e0206 */
[----:B------:R-:W-:-:S05]  /*0530*/  VIADD R3, R9, 0xffffffff ;  /* 0xffffffff09037836 */ /* 0x000fca0000000000 */
[----:B------:R-:W-:-:S13]  /*0540*/  ISETP.GE.U32.AND P0, PT, R3, 0xfe, PT ;  /* 0x000000fe0300780c */ /* 0x000fda0003f06070 */
[----:B------:R-:W-:Y:S05]  /*0550*/  @!P0 BRA `(.L_x_9) ;  /* 0x0000000000808947 */ /* 0x000fea0003800000 */
[----:B------:R-:W-:-:S13]  /*0560*/  ISETP.GT.AND P0, PT, R9, 0xfe, PT ;  /* 0x000000fe0900780c */ /* 0x000fda0003f04270 */
[----:B------:R-:W-:Y:S05]  /*0570*/  @P0 BRA `(.L_x_10) ;  /* 0x00000000006c0947 */ /* 0x000fea0003800000 */
[----:B------:R-:W-:-:S13]  /*0580*/  ISETP.GE.AND P0, PT, R9, 0x1, PT ;  /* 0x000000010900780c */ /* 0x000fda0003f06270 */
[----:B------:R-:W-:Y:S05]  /*0590*/  @P0 BRA `(.L_x_11) ;  /* 0x0000000000740947 */ /* 0x000fea0003800000 */
[----:B------:R-:W-:Y:S02]  /*05a0*/  ISETP.GE.AND P0, PT, R9, -0x18, PT ;  /* 0xffffffe80900780c */ /* 0x000fe40003f06270 */
[----:B------:R-:W-:-:S11]  /*05b0*/  LOP3.LUT R0, R0, 0x80000000, RZ, 0xc0, !PT ;  /* 0x8000000000007812 */ /* 0x000fd600078ec0ff */
[----:B------:R-:W-:Y:S05]  /*05c0*/  @!P0 BRA `(.L_x_11) ;  /* 0x0000000000688947 */ /* 0x000fea0003800000 */
[CCC-:B------:R-:W-:Y:S01]  /*05d0*/  FFMA.RZ R3, R10.reuse, R8.reuse, R7.reuse ;  /* 0x000000080a037223 */ /* 0x1c0fe2000000c007 */
[CCC-:B------:R-:W-:Y:S01]  /*05e0*/  FFMA.RM R6, R10.reuse, R8.reuse, R7.reuse ;  /* 0x000000080a067223 */ /* 0x1c0fe20000004007 */
[C---:B------:R-:W-:Y:S02]  /*05f0*/  ISETP.NE.AND P2, PT, R9.reuse, RZ, PT ;  /* 0x000000ff0900720c */ /* 0x040fe40003f45270 */
[----:B------:R-:W-:Y:S02]  /*0600*/  ISETP.NE.AND P1, PT, R9, RZ, PT ;  /* 0x000000ff0900720c */ /* 0x000fe40003f25270 */
[----:B------:R-:W-:Y:S01]  /*0610*/  LOP3.LUT R5, R3, 0x7fffff, RZ, 0xc0, !PT ;  /* 0x007fffff03057812 */ /* 0x000fe200078ec0ff */
[----:B------:R-:W-:Y:S01]  /*0620*/  FFMA.RP R3, R10, R8, R7 ;  /* 0x000000080a037223 */ /* 0x000fe20000008007 */
[----:B------:R-:W-:Y:S02]  /*0630*/  VIADD R8, R9, 0x20 ;  /* 0x0000002009087836 */ /* 0x000fe40000000000 */
[----:B------:R-:W-:Y:S01]  /*0640*/  LOP3.LUT R5, R5, 0x800000, RZ, 0xfc, !PT ;  /* 0x0080000005057812 */ /* 0x000fe200078efcff */
[----:B------:R-:W-:Y:S01]  /*0650*/  IMAD.MOV R7, RZ, RZ, -R9 ;  /* 0x000000ffff077224 */ /* 0x000fe200078e0a09 */
[----:B------:R-:W-:-:S02]  /*0660*/  FSETP.NEU.FTZ.AND P0, PT, R3, R6, PT ;  /* 0x000000060300720b */ /* 0x000fc40003f1d000 */
[----:B------:R-:W-:Y:S02]  /*0670*/  SHF.L.U32 R8, R5, R8, RZ ;  /* 0x0000000805087219 */ /* 0x000fe400000006ff */
[----:B------:R-:W-:Y:S02]  /*0680*/  SEL R6, R7, RZ, P2 ;  /* 0x000000ff07067207 */ /* 0x000fe40001000000 */
[----:B------:R-:W-:Y:S02]  /*0690*/  ISETP.NE.AND P1, PT, R8, RZ, P1 ;  /* 0x000000ff0800720c */ /* 0x000fe40000f25270 */
[----:B------:R-:W-:Y:S02]  /*06a0*/  SHF.R.U32.HI R6, RZ, R6, R5 ;  /* 0x00000006ff067219 */ /* 0x000fe40000011605 */
[----:B------:R-:W-:Y:S02]  /*06b0*/  PLOP3.LUT P0, PT, P0, P1, PT, 0xf8, 0x8f ;  /* 0x00000000008f781c */ /* 0x000fe40000703f70 */
[----:B------:R-:W-:-:S02]  /*06c0*/  SHF.R.U32.HI R8, RZ, 0x1, R6 ;  /* 0x00000001ff087819 */ /* 0x000fc40000011606 */
[----:B------:R-:W-:-:S04]  /*06d0*/  SEL R3, RZ, 0x1, !P0 ;  /* 0x00000001ff037807 */ /* 0x000fc80004000000 */
[----:B------:R-:W-:-:S04]  /*06e0*/  LOP3.LUT R3, R3, 0x1, R8, 0xf8, !PT ;  /* 0x0000000103037812 */ /* 0x000fc800078ef808 */
[----:B------:R-:W-:-:S05]  /*06f0*/  LOP3.LUT R3, R3, R6, RZ, 0xc0, !PT ;  /* 0x0000000603037212 */ /* 0x000fca00078ec0ff */
[----:B------:R-:W-:-:S05]  /*0700*/  IMAD.IADD R3, R8, 0x1, R3 ;  /* 0x0000000108037824 */ /* 0x000fca00078e0203 */
[----:B------:R-:W-:Y:S01]  /*0710*/  LOP3.LUT R0, R3, R0, RZ, 0xfc, !PT ;  /* 0x0000000003007212 */ /* 0x000fe200078efcff */
[----:B------:R-:W-:Y:S06]  /*0720*/  BRA `(.L_x_11) ;  /* 0x0000000000107947 */ /* 0x000fec0003800000 */
.L_x_10:
[----:B------:R-:W-:-:S04]  /*0730*/  LOP3.LUT R0, R0, 0x80000000, RZ, 0xc0, !PT ;  /* 0x8000000000007812 */ /* 0x000fc800078ec0ff */
[----:B------:R-:W-:Y:S01]  /*0740*/  LOP3.LUT R0, R0, 0x7f800000, RZ, 0xfc, !PT ;  /* 0x7f80000000007812 */ /* 0x000fe200078efcff */
[----:B------:R-:W-:Y:S06]  /*0750*/  BRA `(.L_x_11) ;  /* 0x0000000000047947 */ /* 0x000fec0003800000 */
.L_x_9:
[----:B------:R-:W-:-:S07]  /*0760*/  IMAD R0, R6, 0x800000, R0 ;  /* 0x0080000006007824 */ /* 0x000fce00078e0200 */
.L_x_11:
[----:B------:R-:W-:Y:S05]  /*0770*/  BSYNC.RECONVERGENT B2 ;  /* 0x0000000000027941 */ /* 0x000fea0003800200 */
.L_x_8:
[----:B------:R-:W-:Y:S05]  /*0780*/  BRA `(.L_x_12) ;  /* 0x0000000000207947 */ /* 0x000fea0003800000 */
.L_x_7:
[----:B------:R-:W-:-:S04]  /*0790*/  LOP3.LUT R0, R8, 0x80000000, R7, 0x48, !PT ;  /* 0x8000000008007812 */ /* 0x000fc800078e4807 */
[----:B------:R-:W-:Y:S01]  /*07a0*/  LOP3.LUT R0, R0, 0x7f800000, RZ, 0xfc, !PT ;  /* 0x7f80000000007812 */ /* 0x000fe200078efcff */
[----:B------:R-:W-:Y:S06]  /*07b0*/  BRA `(.L_x_12) ;  /* 0x0000000000147947 */ /* 0x000fec0003800000 */
.L_x_6:
[----:B------:R-:W-:Y:S01]  /*07c0*/  LOP3.LUT R0, R8, 0x80000000, R7, 0x48, !PT ;  /* 0x8000000008007812 */ /* 0x000fe200078e4807 */
[----:B------:R-:W-:Y:S06]  /*07d0*/  BRA `(.L_x_12) ;  /* 0x00000000000c7947 */ /* 0x000fec0003800000 */
.L_x_5:
[----:B------:R-:W0:Y:S01]  /*07e0*/  MUFU.RSQ R0, -QNAN ;  /* 0xffc0000000007908 */ /* 0x000e220000001400 */
[----:B------:R-:W-:Y:S05]  /*07f0*/  BRA `(.L_x_12) ;  /* 0x0000000000047947 */ /* 0x000fea0003800000 */
.L_x_4:
[----:B------:R-:W-:-:S07]  /*0800*/  FADD.FTZ R0, R0, R3 ;  /* 0x0000000300007221 */ /* 0x000fce0000010000 */
.L_x_12:
[----:B------:R-:W-:Y:S05]  /*0810*/  BSYNC.RECONVERGENT B1 ;  /* 0x0000000000017941 */ /* 0x000fea0003800200 */
.L_x_2:
[----:B------:R-:W-:-:S04]  /*0820*/  IMAD.MOV.U32 R5, RZ, RZ, 0x0 ;  /* 0x00000000ff057424 */ /* 0x000fc800078e00ff */
[----:B0-----:R-:W-:Y:S05]  /*0830*/  RET.REL.NODEC R4 `(_Z27vector_normalization_kernelPfS_S_i) ;  /* 0xfffffff404f07950 */ /* 0x001fea0003c3ffff */
.L_x_13:
[----:B------:R-:W-:-:S00]  /*0840*/  BRA `(.L_x_13) ;  /* 0xfffffffc00fc7947 */ /* 0x000fc0000383ffff */
[----:B------:R-:W-:-:S00]  /*0850*/  NOP ;  /* 0x0000000000007918 */ /* 0x000fc00000000000 */
        /* <DEDUP_REMOVED lines=10> */
.L_x_18:


//--------------------- .text._Z29vector_exponential_sum_kernelPfS_i --------------------------
	.section	.text._Z29vector_exponential_sum_kernelPfS_i,"ax",@progbits
	.align	128
        .global         _Z29vector_exponential_sum_kernelPfS_i
        .type           _Z29vector_exponential_sum_kernelPfS_i,@function
        .size           _Z29vector_exponential_sum_kernelPfS_i,(.L_x_20 - _Z29vector_exponential_sum_kernelPfS_i)
        .other          _Z29vector_exponential_sum_kernelPfS_i,@"STO_CUDA_ENTRY STV_DEFAULT"
_Z29vector_exponential_sum_kernelPfS_i:
.text._Z29vector_exponential_sum_kernelPfS_i:
[----:B------:R-:W-:Y:S01]  /*0000*/  LDC R1, c[0x0][0x37c] ;  /* 0x0000df00ff017b82 */ /* 0x000fe20000000800 */
[----:B------:R-:W0:Y:S07]  /*0010*/  S2R R5, SR_TID.X ;  /* 0x0000000000057919 */ /* 0x000e2e0000002100 */
[----:B------:R-:W0:Y:S01]  /*0020*/  S2UR UR4, SR_CTAID.X ;  /* 0x00000000000479c3 */ /* 0x000e220000002500 */
[----:B------:R-:W1:Y:S01]  /*0030*/  LDCU UR5, c[0x0][0x390] ;  /* 0x00007200ff0577ac */ /* 0x000e620008000800 */
[----:B------:R-:W2:Y:S06]  /*0040*/  LDCU.64 UR6, c[0x0][0x358] ;  /* 0x00006b00ff0677ac */ /* 0x000eac0008000a00 */
[----:B------:R-:W0:Y:S02]  /*0050*/  LDC R4, c[0x0][0x360] ;  /* 0x0000d800ff047b82 */ /* 0x000e240000000800 */
[----:B0-----:R-:W-:-:S05]  /*0060*/  IMAD R5, R4, UR4, R5 ;  /* 0x0000000404057c24 */ /* 0x001fca000f8e0205 */
[----:B-1----:R-:W-:-:S13]  /*0070*/  ISETP.GE.AND P1, PT, R5, UR5, PT ;  /* 0x0000000505007c0c */ /* 0x002fda000bf26270 */
[----:B------:R-:W0:Y:S02]  /*0080*/  @!P1 LDC.64 R2, c[0x0][0x380] ;  /* 0x0000e000ff029b82 */ /* 0x000e240000000a00 */
[----:B0-----:R-:W-:-:S06]  /*0090*/  @!P1 IMAD.WIDE R2, R5, 0x4, R2 ;  /* 0x0000000405029825 */ /* 0x001fcc00078e0202 */
[----:B--2---:R-:W2:Y:S01]  /*00a0*/  @!P1 LDG.E R3, desc[UR6][R2.64] ;  /* 0x0000000602039981 */ /* 0x004ea2000c1e1900 */
[----:B------:R-:W0:Y:S01]  /*00b0*/  S2UR UR5, SR_CgaCtaId ;  /* 0x00000000000579c3 */ /* 0x000e220000008800 */
[----:B------:R-:W-:Y:S01]  /*00c0*/  UMOV UR4, 0x400 ;  /* 0x0000040000047882 */ /* 0x000fe20000000000 */
[----:B------:R-:W-:Y:S02]  /*00d0*/  ISETP.GE.U32.AND P2, PT, R4, 0x2, PT ;  /* 0x000000020400780c */ /* 0x000fe40003f46070 */
[----:B------:R-:W-:Y:S01]  /*00e0*/  ISETP.NE.AND P0, PT, R5, RZ, PT ;  /* 0x000000ff0500720c */ /* 0x000fe20003f05270 */
[----:B0-----:R-:W-:-:S06]  /*00f0*/  ULEA UR4, UR5, UR4, 0x18 ;  /* 0x0000000405047291 */ /* 0x001fcc000f8ec0ff */
[----:B------:R-:W-:-:S05]  /*0100*/  LEA R0, R5, UR4, 0x2 ;  /* 0x0000000405007c11 */ /* 0x000fca000f8e10ff */
[----:B--2---:R0:W-:Y:S04]  /*0110*/  @!P1 STS [R0], R3 ;  /* 0x0000000300009388 */ /* 0x0041e80000000800 */
[----:B------:R0:W-:Y:S01]  /*0120*/  @P1 STS [R0], RZ ;  /* 0x000000ff00001388 */ /* 0x0001e20000000800 */
[----:B------:R-:W-:Y:S06]  /*0130*/  BAR.SYNC.DEFER_BLOCKING 0x0 ;  /* 0x0000000000007b1d */ /* 0x000fec0000010000 */
[----:B------:R-:W-:Y:S05]  /*0140*/  @!P2 BRA `(.L_x_14) ;  /* 0x00000000002ca947 */ /* 0x000fea0003800000 */
.L_x_15:
[----:B------:R-:W-:-:S04]  /*0150*/  SHF.R.U32.HI R6, RZ, 0x1, R4 ;  /* 0x00000001ff067819 */ /* 0x000fc80000011604 */
[----:B------:R-:W-:-:S13]  /*0160*/  ISETP.GE.U32.AND P1, PT, R5, R6, PT ;  /* 0x000000060500720c */ /* 0x000fda0003f26070 */
[----:B------:R-:W-:Y:S01]  /*0170*/  @!P1 IMAD R2, R6, 0x4, R0 ;  /* 0x0000000406029824 */ /* 0x000fe200078e0200 */
[----:B0-----:R-:W-:Y:S05]  /*0180*/  @!P1 LDS R3, [R0] ;  /* 0x0000000000039984 */ /* 0x001fea0000000800 */
[----:B------:R-:W0:Y:S02]  /*0190*/  @!P1 LDS R2, [R2] ;  /* 0x0000000002029984 */ /* 0x000e240000000800 */
[----:B0-----:R-:W-:-:S05]  /*01a0*/  @!P1 FADD R3, R2, R3 ;  /* 0x0000000302039221 */ /* 0x001fca0000000000 */
[----:B------:R1:W-:Y:S01]  /*01b0*/  @!P1 STS [R0], R3 ;  /* 0x0000000300009388 */ /* 0x0003e20000000800 */
[----:B------:R-:W-:Y:S01]  /*01c0*/  BAR.SYNC.DEFER_BLOCKING 0x0 ;  /* 0x0000000000007b1d */ /* 0x000fe20000010000 */
[----:B------:R-:W-:Y:S01]  /*01d0*/  ISETP.GT.U32.AND P1, PT, R4, 0x3, PT ;  /* 0x000000030400780c */ /* 0x000fe20003f24070 */
[----:B------:R-:W-:-:S12]  /*01e0*/  IMAD.MOV.U32 R4, RZ, RZ, R6 ;  /* 0x000000ffff047224 */ /* 0x000fd800078e0006 */
[----:B-1----:R-:W-:Y:S05]  /*01f0*/  @P1 BRA `(.L_x_15) ;  /* 0xfffffffc00d41947 */ /* 0x002fea000383ffff */
.L_x_14:
[----:B------:R-:W-:Y:S05]  /*0200*/  @P0 EXIT ;  /* 0x000000000000094d */ /* 0x000fea0003800000 */
[----:B------:R-:W1:Y:S01]  /*0210*/  S2UR UR5, SR_CgaCtaId ;  /* 0x00000000000579c3 */ /* 0x000e620000008800 */
[----:B------:R-:W-:-:S07]  /*0220*/  UMOV UR4, 0x400 ;  /* 0x0000040000047882 */ /* 0x000fce0000000000 */
[----:B0-----:R-:W0:Y:S01]  /*0230*/  LDC.64 R2, c[0x0][0x388] ;  /* 0x0000e200ff027b82 */ /* 0x001e220000000a00 */
[----:B-1----:R-:W-:-:S09]  /*0240*/  ULEA UR4, UR5, UR4, 0x18 ;  /* 0x0000000405047291 */ /* 0x002fd2000f8ec0ff */
[----:B------:R-:W0:Y:S04]  /*0250*/  LDS R5, [UR4] ;  /* 0x00000004ff057984 */ /* 0x000e280008000800 */
[----:B0-----:R-:W-:Y:S01]  /*0260*/  STG.E desc[UR6][R2.64], R5 ;  /* 0x0000000502007986 */ /* 0x001fe2000c101906 */
[----:B------:R-:W-:Y:S05]  /*0270*/  EXIT ;  /* 0x000000000000794d */ /* 0x000fea0003800000 */
.L_x_16:
        /* <DEDUP_REMOVED lines=16> */
.L_x_20:


//--------------------- .text._Z25vector_exponential_kernelPfi --------------------------
	.section	.text._Z25vector_exponential_kernelPfi,"ax",@progbits
	.align	128
        .global         _Z25vector_exponential_kernelPfi
        .type           _Z25vector_exponential_kernelPfi,@function
        .size           _Z25vector_exponential_kernelPfi,(.L_x_21 - _Z25vector_exponential_kernelPfi)
        .other          _Z25vector_exponential_kernelPfi,@"STO_CUDA_ENTRY STV_DEFAULT"
_Z25vector_exponential_kernelPfi:
.text._Z25vector_exponential_kernelPfi:
[----:B------:R-:W-:Y:S01]  /*0000*/  LDC R1, c[0x0][0x37c] ;  /* 0x0000df00ff017b82 */ /* 0x000fe20000000800 */
[----:B------:R-:W0:Y:S07]  /*0010*/  S2R R5, SR_TID.X ;  /* 0x0000000000057919 */ /* 0x000e2e0000002100 */
[----:B------:R-:W0:Y:S01]  /*0020*/  S2UR UR4, SR_CTAID.X ;  /* 0x00000000000479c3 */ /* 0x000e220000002500 */
[----:B------:R-:W1:Y:S07]  /*0030*/  LDCU UR5, c[0x0][0x388] ;  /* 0x00007100ff0577ac */ /* 0x000e6e0008000800 */
[----:B------:R-:W0:Y:S02]  /*0040*/  LDC R0, c[0x0][0x360] ;  /* 0x0000d800ff007b82 */ /* 0x000e240000000800 */
[----:B0-----:R-:W-:-:S05]  /*0050*/  IMAD R5, R0, UR4, R5 ;  /* 0x0000000400057c24 */ /* 0x001fca000f8e0205 */
[----:B-1----:R-:W-:-:S13]  /*0060*/  ISETP.GE.AND P0, PT, R5, UR5, PT ;  /* 0x0000000505007c0c */ /* 0x002fda000bf06270 */
[----:B------:R-:W-:Y:S05]  /*0070*/  @P0 EXIT ;  /* 0x000000000000094d */ /* 0x000fea0003800000 */
[----:B------:R-:W0:Y:S01]  /*0080*/  LDC.64 R2, c[0x0][0x380] ;  /* 0x0000e000ff027b82 */ /* 0x000e220000000a00 */
[----:B------:R-:W1:Y:S01]  /*0090*/  LDCU.64 UR4, c[0x0][0x358] ;  /* 0x00006b00ff0477ac */ /* 0x000e620008000a00 */
[----:B0-----:R-:W-:-:S05]  /*00a0*/  IMAD.WIDE R2, R5, 0x4, R2 ;  /* 0x0000000405027825 */ /* 0x001fca00078e0202 */
[----:B-1----:R-:W2:Y:S01]  /*00b0*/  LDG.E R0, desc[UR4][R2.64] ;  /* 0x0000000402007981 */ /* 0x002ea2000c1e1900 */
[----:B------:R-:W-:Y:S01]  /*00c0*/  HFMA2 R5, -RZ, RZ, 0.96630859375, -0.0022525787353515625 ;  /* 0x3bbb989dff057431 */ /* 0x000fe200000001ff */
[----:B------:R-:W-:-:S04]  /*00d0*/  MOV R7, 0x437c0000 ;  /* 0x437c000000077802 */ /* 0x000fc80000000f00 */
[----:B--2---:R-:W-:-:S04]  /*00e0*/  FFMA.SAT R4, R0, R5, 0.5 ;  /* 0x3f00000000047423 */ /* 0x004fc80000002005 */
[----:B------:R-:W-:-:S04]  /*00f0*/  FFMA.RM R4, R4, R7, 12582913 ;  /* 0x4b40000104047423 */ /* 0x000fc80000004007 */
[C---:B------:R-:W-:Y:S01]  /*0100*/  FADD R5, R4.reuse, -12583039 ;  /* 0xcb40007f04057421 */ /* 0x040fe20000000000 */
[----:B------:R-:W-:-:S03]  /*0110*/  SHF.L.U32 R4, R4, 0x17, RZ ;  /* 0x0000001704047819 */ /* 0x000fc600000006ff */
[----:B------:R-:W-:-:S04]  /*0120*/  FFMA R5, R0, 1.4426950216293334961, -R5 ;  /* 0x3fb8aa3b00057823 */ /* 0x000fc80000000805 */
[----:B------:R-:W-:-:S06]  /*0130*/  FFMA R5, R0, 1.925963033500011079e-08, R5 ;  /* 0x32a5706000057823 */ /* 0x000fcc0000000005 */
[----:B------:R-:W0:Y:S02]  /*0140*/  MUFU.EX2 R5, R5 ;  /* 0x0000000500057308 */ /* 0x000e240000000800 */
[----:B0-----:R-:W-:-:S05]  /*0150*/  FMUL R7, R4, R5 ;  /* 0x0000000504077220 */ /* 0x001fca0000400000 */
[----:B------:R-:W-:Y:S01]  /*0160*/  STG.E desc[UR4][R2.64], R7 ;  /* 0x0000000702007986 */ /* 0x000fe2000c101904 */
[----:B------:R-:W-:Y:S05]  /*0170*/  EXIT ;  /* 0x000000000000794d */ /* 0x000fea0003800000 */
.L_x_17:
        /* <DEDUP_REMOVED lines=16> */
.L_x_21:


//--------------------- .nv.shared.reserved.0     --------------------------
	.section	.nv.shared.reserved.0,"aw",@nobits
	.weak		__nv_reservedSMEM_offset_0_alias
	.size		__nv_reservedSMEM_offset_0_alias, 0, 64
	.other		__nv_reservedSMEM_offset_0_alias,@"STO_CUDA_RESERVED_SHARED STV_DEFAULT"
__nv_reservedSMEM_offset_0_alias:
	.zero		0
	.zero		64


//--------------------- .nv.shared._Z29vector_exponential_sum_kernelPfS_i --------------------------
	.section	.nv.shared._Z29vector_exponential_sum_kernelPfS_i,"aw",@nobits
	.sectionflags	@""
	.align	4
.nv.shared._Z29vector_exponential_sum_kernelPfS_i:
	.zero		1056


//--------------------- .nv.constant0._Z27vector_normalization_kernelPfS_S_i --------------------------
	.section	.nv.constant0._Z27vector_normalization_kernelPfS_S_i,"a",@progbits
	.sectionflags	@""
	.align	4
.nv.constant0._Z27vector_normalization_kernelPfS_S_i:
	.zero		924


//--------------------- .nv.constant0._Z29vector_exponential_sum_kernelPfS_i --------------------------
	.section	.nv.constant0._Z29vector_exponential_sum_kernelPfS_i,"a",@progbits
	.sectionflags	@""
	.align	4
.nv.constant0._Z29vector_exponential_sum_kernelPfS_i:
	.zero		916


//--------------------- .nv.constant0._Z25vector_exponential_kernelPfi --------------------------
	.section	.nv.constant0._Z25vector_exponential_kernelPfi,"a",@progbits
	.sectionflags	@""
	.align	4
.nv.constant0._Z25vector_exponential_kernelPfi:
	.zero		908


//--------------------- SYMBOLS --------------------------

	.type		.nv.reservedSmem.offset0,@object
	.size		.nv.reservedSmem.offset0,0x4
	.type		.nv.reservedSmem.cap,@object
	.size		.nv.reservedSmem.cap,0x4
